//
// Generated by NVIDIA NVVM Compiler
//
// Compiler Build ID: CL-36424714
// Cuda compilation tools, release 13.0, V13.0.88
// Based on NVVM 20.0.0
//

.version 9.0
.target sm_100
.address_size 64

	// .globl	_Z15incrementKernelIiEvPT_m

.visible .entry _Z15incrementKernelIiEvPT_m(
	.param .u64 .ptr .align 1 _Z15incrementKernelIiEvPT_m_param_0,
	.param .u64 _Z15incrementKernelIiEvPT_m_param_1
)
{
	.reg .pred 	%p<2>;
	.reg .b32 	%r<7>;
	.reg .b64 	%rd<7>;

	ld.param.u64 	%rd2, [_Z15incrementKernelIiEvPT_m_param_0];
	ld.param.u64 	%rd3, [_Z15incrementKernelIiEvPT_m_param_1];
	mov.u32 	%r1, %ctaid.x;
	mov.u32 	%r2, %ntid.x;
	mov.u32 	%r3, %tid.x;
	mad.lo.s32 	%r4, %r1, %r2, %r3;
	cvt.u64.u32 	%rd1, %r4;
	setp.le.u64 	%p1, %rd3, %rd1;
	@%p1 bra 	$L__BB0_2;
	cvta.to.global.u64 	%rd4, %rd2;
	shl.b64 	%rd5, %rd1, 2;
	add.s64 	%rd6, %rd4, %rd5;
	ld.global.u32 	%r5, [%rd6];
	add.s32 	%r6, %r5, 1;
	st.global.u32 	[%rd6], %r6;
$L__BB0_2:
	ret;

}


// ===== COMPILED SASS (sm_100) =====

	.target	sm_100

	.elftype	@"ET_EXEC"


//--------------------- .note.nv.tkinfo           --------------------------
	.section	.note.nv.tkinfo,"",@"SHT_NOTE"
	.sectionflags	@"SHF_NOTE_NV_TKINFO"
	.tkinfo
        /*0018*/ 	.word	0x00000002
        /*0030*/ 	.string	""
        /*0030*/ 	.string	"ptxas"
        /*0030*/ 	.string	"Cuda compilation tools, release 13.0, V13.0.88"
        /*0030*/ 	.string	"Build cuda_13.0.r13.0/compiler.36424714_0"
        /*0030*/ 	.string	"-arch sm_100 -m 64 "



//--------------------- .note.nv.cuinfo           --------------------------
	.section	.note.nv.cuinfo,"",@"SHT_NOTE"
	.sectionflags	@"SHF_NOTE_NV_CUINFO"
        /*0018*/ 	.short	0x0002
        /*001a*/ 	.short	0x0064
        /*001c*/ 	.short	0x0082
	.zero		2


//--------------------- .nv.info                  --------------------------
	.section	.nv.info,"",@"SHT_CUDA_INFO"
	.align	4


	//----- nvinfo : EIATTR_REGCOUNT
	.align		4
        /*0000*/ 	.byte	0x04, 0x2f
        /*0002*/ 	.short	(.L_1 - .L_0)
	.align		4
.L_0:
        /*0004*/ 	.word	index@(_Z15incrementKernelIiEvPT_m)
        /*0008*/ 	.word	0x00000008


	//----- nvinfo : EIATTR_FRAME_SIZE
	.align		4
.L_1:
        /*000c*/ 	.byte	0x04, 0x11
        /*000e*/ 	.short	(.L_3 - .L_2)
	.align		4
.L_2:
        /*0010*/ 	.word	index@(_Z15incrementKernelIiEvPT_m)
        /*0014*/ 	.word	0x00000000


	//----- nvinfo : EIATTR_MIN_STACK_SIZE
	.align		4
.L_3:
        /*0018*/ 	.byte	0x04, 0x12
        /*001a*/ 	.short	(.L_5 - .L_4)
	.align		4
.L_4:
        /*001c*/ 	.word	index@(_Z15incrementKernelIiEvPT_m)
        /*0020*/ 	.word	0x00000000
.L_5:


//--------------------- .nv.compat                --------------------------
	.section	.nv.compat,"",@"SHT_CUDA_COMPAT_INFO"
	.align	4
        /*0000*/ 	.byte	0x02, 0x09, 0x00, 0x00, 0x02, 0x02, 0x01, 0x00, 0x02, 0x05, 0x05, 0x00, 0x03, 0x07, 0x01, 0x01
        /*0010*/ 	.byte	0x02, 0x03, 0x00, 0x00, 0x02, 0x06, 0x01, 0x00, 0x04, 0x0b, 0x08, 0x00, 0x09, 0x00, 0x00, 0x00
        /*0020*/ 	.byte	0x00, 0x00, 0x00, 0x00


//--------------------- .nv.info._Z15incrementKernelIiEvPT_m --------------------------
	.section	.nv.info._Z15incrementKernelIiEvPT_m,"",@"SHT_CUDA_INFO"
	.sectionflags	@""
	.align	4


	//----- nvinfo : EIATTR_CUDA_API_VERSION
	.align		4
        /*0000*/ 	.byte	0x04, 0x37
        /*0002*/ 	.short	(.L_7 - .L_6)
.L_6:
        /*0004*/ 	.word	0x00000082


	//----- nvinfo : EIATTR_KPARAM_INFO
	.align		4
.L_7:
        /*0008*/ 	.byte	0x04, 0x17
        /*000a*/ 	.short	(.L_9 - .L_8)
.L_8:
        /*000c*/ 	.word	0x00000000
        /*0010*/ 	.short	0x0001
        /*0012*/ 	.short	0x0008
        /*0014*/ 	.byte	0x00, 0xf0, 0x21, 0x00


	//----- nvinfo : EIATTR_KPARAM_INFO
	.align		4
.L_9:
        /*0018*/ 	.byte	0x04, 0x17
        /*001a*/ 	.short	(.L_11 - .L_10)
.L_10:
        /*001c*/ 	.word	0x00000000
        /*0020*/ 	.short	0x0000
        /*0022*/ 	.short	0x0000
        /*0024*/ 	.byte	0x00, 0xf5, 0x21, 0x00


	//----- nvinfo : EIATTR_SPARSE_MMA_MASK
	.align		4
.L_11:
        /*0028*/ 	.byte	0x03, 0x50
        /*002a*/ 	.short	0x0000


	//----- nvinfo : EIATTR_MAXREG_COUNT
	.align		4
        /*002c*/ 	.byte	0x03, 0x1b
        /*002e*/ 	.short	0x00ff


	//----- nvinfo : EIATTR_MERCURY_ISA_VERSION
	.align		4
        /*0030*/ 	.byte	0x03, 0x5f
        /*0032*/ 	.short	0x0101


	//----- nvinfo : EIATTR_VRC_CTA_INIT_COUNT
	.align		4
        /*0034*/ 	.byte	0x02, 0x4a
	.zero		1
	.zero		1


	//----- nvinfo : EIATTR_EXIT_INSTR_OFFSETS
	.align		4
        /*0038*/ 	.byte	0x04, 0x1c
        /*003a*/ 	.short	(.L_13 - .L_12)


	//   ....[0]....
.L_12:
        /*003c*/ 	.word	0x00000080


	//   ....[1]....
        /*0040*/ 	.word	0x00000100


	//----- nvinfo : EIATTR_CBANK_PARAM_SIZE
	.align		4
.L_13:
        /*0044*/ 	.byte	0x03, 0x19
        /*0046*/ 	.short	0x0010


	//----- nvinfo : EIATTR_PARAM_CBANK
	.align		4
        /*0048*/ 	.byte	0x04, 0x0a
        /*004a*/ 	.short	(.L_15 - .L_14)
	.align		4
.L_14:
        /*004c*/ 	.word	index@(.nv.constant0._Z15incrementKernelIiEvPT_m)
        /*0050*/ 	.short	0x0380
        /*0052*/ 	.short	0x0010


	//----- nvinfo : EIATTR_SW_WAR
	.align		4
.L_15:
        /*0054*/ 	.byte	0x04, 0x36
        /*0056*/ 	.short	(.L_17 - .L_16)
.L_16:
        /*0058*/ 	.word	0x00000008
.L_17:


//--------------------- .nv.callgraph             --------------------------
	.section	.nv.callgraph,"",@"SHT_CUDA_CALLGRAPH"
	.align	4
	.sectionentsize	8
	.align		4
        /*0000*/ 	.word	0x00000000
	.align		4
        /*0004*/ 	.word	0xffffffff
	.align		4
        /*0008*/ 	.word	0x00000000
	.align		4
        /*000c*/ 	.word	0xfffffffe
	.align		4
        /*0010*/ 	.word	0x00000000
	.align		4
        /*0014*/ 	.word	0xfffffffd
	.align		4
        /*0018*/ 	.word	0x00000000
	.align		4
        /*001c*/ 	.word	0xfffffffc


//--------------------- .text._Z15incrementKernelIiEvPT_m --------------------------
	.section	.text._Z15incrementKernelIiEvPT_m,"ax",@progbits
	.align	128
        .global         _Z15incrementKernelIiEvPT_m
        .type           _Z15incrementKernelIiEvPT_m,@function
        .size           _Z15incrementKernelIiEvPT_m,(.L_x_1 - _Z15incrementKernelIiEvPT_m)
        .other          _Z15incrementKernelIiEvPT_m,@"STO_CUDA_ENTRY STV_DEFAULT"
_Z15incrementKernelIiEvPT_m:
.text._Z15incrementKernelIiEvPT_m:
[----:B------:R-:W-:Y:S01]  /*0000*/  LDC R1, c[0x0][0x37c] ;  /* 0x0000df00ff017b82 */ /* 0x000fe20000000800 */
[----:B------:R-:W0:Y:S07]  /*0010*/  S2R R3, SR_TID.X ;  /* 0x0000000000037919 */ /* 0x000e2e0000002100 */
[----:B------:R-:W0:Y:S01]  /*0020*/  S2UR UR4, SR_CTAID.X ;  /* 0x00000000000479c3 */ /* 0x000e220000002500 */
[----:B------:R-:W1:Y:S07]  /*0030*/  LDCU.64 UR6, c[0x0][0x388] ;  /* 0x00007100ff0677ac */ /* 0x000e6e0008000a00 */
[----:B------:R-:W0:Y:S02]  /*0040*/  LDC R0, c[0x0][0x360] ;  /* 0x0000d800ff007b82 */ /* 0x000e240000000800 */
[----:B0-----:R-:W-:-:S05]  /*0050*/  IMAD R0, R0, UR4, R3 ;  /* 0x0000000400007c24 */ /* 0x001fca000f8e0203 */
[----:B-1----:R-:W-:-:S04]  /*0060*/  ISETP.GE.U32.AND P0, PT, R0, UR6, PT ;  /* 0x0000000600007c0c */ /* 0x002fc8000bf06070 */
[----:B------:R-:W-:-:S13]  /*0070*/  ISETP.GE.U32.AND.EX P0, PT, RZ, UR7, PT, P0 ;  /* 0x00000007ff007c0c */ /* 0x000fda000bf06100 */
[----:B------:R-:W-:Y:S05]  /*0080*/  @P0 EXIT ;  /* 0x000000000000094d */ /* 0x000fea0003800000 */
[----:B------:R-:W0:Y:S01]  /*0090*/  LDCU.64 UR6, c[0x0][0x380] ;  /* 0x00007000ff0677ac */ /* 0x000e220008000a00 */
[----:B------:R-:W1:Y:S01]  /*00a0*/  LDCU.64 UR4, c[0x0][0x358] ;  /* 0x00006b00ff0477ac */ /* 0x000e620008000a00 */
[----:B0-----:R-:W-:-:S04]  /*00b0*/  LEA R2, P0, R0, UR6, 0x2 ;  /* 0x0000000600027c11 */ /* 0x001fc8000f8010ff */
[----:B------:R-:W-:-:S05]  /*00c0*/  LEA.HI.X R3, R0, UR7, RZ, 0x2, P0 ;  /* 0x0000000700037c11 */ /* 0x000fca00080f14ff */
[----:B-1----:R-:W2:Y:S02]  /*00d0*/  LDG.E R0, desc[UR4][R2.64] ;  /* 0x0000000402007981 */ /* 0x002ea4000c1e1900 */
[----:B--2---:R-:W-:-:S05]  /*00e0*/  VIADD R5, R0, 0x1 ;  /* 0x0000000100057836 */ /* 0x004fca0000000000 */
[----:B------:R-:W-:Y:S01]  /*00f0*/  STG.E desc[UR4][R2.64], R5 ;  /* 0x0000000502007986 */ /* 0x000fe2000c101904 */
[----:B------:R-:W-:Y:S05]  /*0100*/  EXIT ;  /* 0x000000000000794d */ /* 0x000fea0003800000 */
.L_x_0:
[----:B------:R-:W-:-:S00]  /*0110*/  BRA `(.L_x_0) ;  /* 0xfffffffc00fc7947 */ /* 0x000fc0000383ffff */
[----:B------:R-:W-:-:S00]  /*0120*/  NOP ;  /* 0x0000000000007918 */ /* 0x000fc00000000000 */
        /* <DEDUP_REMOVED lines=13> */
.L_x_1:


//--------------------- .nv.shared.reserved.0     --------------------------
	.section	.nv.shared.reserved.0,"aw",@nobits
	.weak		__nv_reservedSMEM_offset_0_alias
	.size		__nv_reservedSMEM_offset_0_alias, 0, 64
	.other		__nv_reservedSMEM_offset_0_alias,@"STO_CUDA_RESERVED_SHARED STV_DEFAULT"
__nv_reservedSMEM_offset_0_alias:
	.zero		0
	.zero		64


//--------------------- .nv.constant0._Z15incrementKernelIiEvPT_m --------------------------
	.section	.nv.constant0._Z15incrementKernelIiEvPT_m,"a",@progbits
	.sectionflags	@""
	.align	4
.nv.constant0._Z15incrementKernelIiEvPT_m:
	.zero		912


//--------------------- SYMBOLS --------------------------

	.type		.nv.reservedSmem.offset0,@object
	.size		.nv.reservedSmem.offset0,0x4
